//
// Generated by NVIDIA NVVM Compiler
//
// Compiler Build ID: CL-36424714
// Cuda compilation tools, release 13.0, V13.0.88
// Based on NVVM 20.0.0
//

.version 9.0
.target sm_100
.address_size 64

	// .globl	_Z10displayIdxv
.extern .func  (.param .b32 func_retval0) vprintf
(
	.param .b64 vprintf_param_0,
	.param .b64 vprintf_param_1
)
;
.global .align 1 .b8 $str[4] = {37, 100, 10};

.visible .entry _Z10displayIdxv()
{
	.local .align 8 .b8 	__local_depot0[8];
	.reg .b64 	%SP;
	.reg .b64 	%SPL;
	.reg .b32 	%r<10>;
	.reg .b64 	%rd<5>;

	mov.u64 	%SPL, __local_depot0;
	cvta.local.u64 	%SP, %SPL;
	add.u64 	%rd1, %SP, 0;
	add.u64 	%rd2, %SPL, 0;
	mov.u32 	%r1, %tid.z;
	mov.u32 	%r2, %ntid.y;
	mov.u32 	%r3, %ntid.x;
	mov.u32 	%r4, %tid.y;
	mov.u32 	%r5, %tid.x;
	mad.lo.s32 	%r6, %r1, %r2, %r4;
	mad.lo.s32 	%r7, %r6, %r3, %r5;
	st.local.u32 	[%rd2], %r7;
	mov.u64 	%rd3, $str;
	cvta.global.u64 	%rd4, %rd3;
	{ // callseq 0, 0
	.param .b64 param0;
	st.param.b64 	[param0], %rd4;
	.param .b64 param1;
	st.param.b64 	[param1], %rd1;
	.param .b32 retval0;
	call.uni (retval0), 
	vprintf, 
	(
	param0, 
	param1
	);
	ld.param.b32 	%r8, [retval0];
	} // callseq 0
	ret;

}


// ===== COMPILED SASS (sm_100) =====

	.target	sm_100

	.elftype	@"ET_EXEC"


//--------------------- .note.nv.tkinfo           --------------------------
	.section	.note.nv.tkinfo,"",@"SHT_NOTE"
	.sectionflags	@"SHF_NOTE_NV_TKINFO"
	.tkinfo
        /*0018*/ 	.word	0x00000002
        /*0030*/ 	.string	""
        /*0030*/ 	.string	"ptxas"
        /*0030*/ 	.string	"Cuda compilation tools, release 13.0, V13.0.88"
        /*0030*/ 	.string	"Build cuda_13.0.r13.0/compiler.36424714_0"
        /*0030*/ 	.string	"-arch sm_100 -m 64 "



//--------------------- .note.nv.cuinfo           --------------------------
	.section	.note.nv.cuinfo,"",@"SHT_NOTE"
	.sectionflags	@"SHF_NOTE_NV_CUINFO"
        /*0018*/ 	.short	0x0002
        /*001a*/ 	.short	0x0064
        /*001c*/ 	.short	0x0082
	.zero		2


//--------------------- .nv.info                  --------------------------
	.section	.nv.info,"",@"SHT_CUDA_INFO"
	.align	4


	//----- nvinfo : EIATTR_REGCOUNT
	.align		4
        /*0000*/ 	.byte	0x04, 0x2f
        /*0002*/ 	.short	(.L_2 - .L_1)
	.align		4
.L_1:
        /*0004*/ 	.word	index@(_Z10displayIdxv)
        /*0008*/ 	.word	0x00000018


	//----- nvinfo : EIATTR_FRAME_SIZE
	.align		4
.L_2:
        /*000c*/ 	.byte	0x04, 0x11
        /*000e*/ 	.short	(.L_4 - .L_3)
	.align		4
.L_3:
        /*0010*/ 	.word	index@(_Z10displayIdxv)
        /*0014*/ 	.word	0x00000008


	//----- nvinfo : EIATTR_MIN_STACK_SIZE
	.align		4
.L_4:
        /*0018*/ 	.byte	0x04, 0x12
        /*001a*/ 	.short	(.L_6 - .L_5)
	.align		4
.L_5:
        /*001c*/ 	.word	index@(_Z10displayIdxv)
        /*0020*/ 	.word	0x00000008
.L_6:


//--------------------- .nv.compat                --------------------------
	.section	.nv.compat,"",@"SHT_CUDA_COMPAT_INFO"
	.align	4
        /*0000*/ 	.byte	0x02, 0x09, 0x00, 0x00, 0x02, 0x02, 0x01, 0x00, 0x02, 0x05, 0x05, 0x00, 0x03, 0x07, 0x01, 0x01
        /*0010*/ 	.byte	0x02, 0x03, 0x00, 0x00, 0x02, 0x06, 0x01, 0x00, 0x04, 0x0b, 0x08, 0x00, 0x09, 0x00, 0x00, 0x00
        /*0020*/ 	.byte	0x00, 0x00, 0x00, 0x00


//--------------------- .nv.info._Z10displayIdxv  --------------------------
	.section	.nv.info._Z10displayIdxv,"",@"SHT_CUDA_INFO"
	.sectionflags	@""
	.align	4


	//----- nvinfo : EIATTR_CUDA_API_VERSION
	.align		4
        /*0000*/ 	.byte	0x04, 0x37
        /*0002*/ 	.short	(.L_8 - .L_7)
.L_7:
        /*0004*/ 	.word	0x00000082


	//----- nvinfo : EIATTR_SPARSE_MMA_MASK
	.align		4
.L_8:
        /*0008*/ 	.byte	0x03, 0x50
        /*000a*/ 	.short	0x0000


	//----- nvinfo : EIATTR_MAXREG_COUNT
	.align		4
        /*000c*/ 	.byte	0x03, 0x1b
        /*000e*/ 	.short	0x00ff


	//----- nvinfo : EIATTR_EXTERNS
	.align		4
        /*0010*/ 	.byte	0x04, 0x0f
        /*0012*/ 	.short	(.L_10 - .L_9)


	//   ....[0]....
	.align		4
.L_9:
        /*0014*/ 	.word	index@(vprintf)


	//----- nvinfo : EIATTR_MERCURY_ISA_VERSION
	.align		4
.L_10:
        /*0018*/ 	.byte	0x03, 0x5f
        /*001a*/ 	.short	0x0101


	//----- nvinfo : EIATTR_VRC_CTA_INIT_COUNT
	.align		4
        /*001c*/ 	.byte	0x02, 0x4a
	.zero		1
	.zero		1


	//----- nvinfo : EIATTR_SYSCALL_OFFSETS
	.align		4
        /*0020*/ 	.byte	0x04, 0x46
        /*0022*/ 	.short	(.L_12 - .L_11)


	//   ....[0]....
.L_11:
        /*0024*/ 	.word	0x00000140


	//----- nvinfo : EIATTR_EXIT_INSTR_OFFSETS
	.align		4
.L_12:
        /*0028*/ 	.byte	0x04, 0x1c
        /*002a*/ 	.short	(.L_14 - .L_13)


	//   ....[0]....
.L_13:
        /*002c*/ 	.word	0x00000150


	//----- nvinfo : EIATTR_SW_WAR
	.align		4
.L_14:
        /*0030*/ 	.byte	0x04, 0x36
        /*0032*/ 	.short	(.L_16 - .L_15)
.L_15:
        /*0034*/ 	.word	0x00000008
.L_16:


//--------------------- .nv.callgraph             --------------------------
	.section	.nv.callgraph,"",@"SHT_CUDA_CALLGRAPH"
	.align	4
	.sectionentsize	8
	.align		4
        /*0000*/ 	.word	0x00000000
	.align		4
        /*0004*/ 	.word	0xffffffff
	.align		4
        /*0008*/ 	.word	index@(_Z10displayIdxv)
	.align		4
        /*000c*/ 	.word	index@(vprintf)
	.align		4
        /*0010*/ 	.word	0x00000000
	.align		4
        /*0014*/ 	.word	0xfffffffe
	.align		4
        /*0018*/ 	.word	0x00000000
	.align		4
        /*001c*/ 	.word	0xfffffffd
	.align		4
        /*0020*/ 	.word	0x00000000
	.align		4
        /*0024*/ 	.word	0xfffffffc


//--------------------- .nv.constant4             --------------------------
	.section	.nv.constant4,"a",@progbits
	.align	8
	.align		8
.nv.constant4:
        /*0000*/ 	.dword	vprintf
	.align		8
        /*0008*/ 	.dword	$str


//--------------------- .text._Z10displayIdxv     --------------------------
	.section	.text._Z10displayIdxv,"ax",@progbits
	.align	128
        .global         _Z10displayIdxv
        .type           _Z10displayIdxv,@function
        .size           _Z10displayIdxv,(.L_x_2 - _Z10displayIdxv)
        .other          _Z10displayIdxv,@"STO_CUDA_ENTRY STV_DEFAULT"
_Z10displayIdxv:
.text._Z10displayIdxv:
[----:B------:R-:W0:Y:S01]  /*0000*/  LDC R1, c[0x0][0x37c] ;  /* 0x0000df00ff017b82 */ /* 0x000e220000000800 */
[----:B------:R-:W1:Y:S01]  /*0010*/  S2R R0, SR_TID.Z ;  /* 0x0000000000007919 */ /* 0x000e620000002300 */
[----:B------:R-:W2:Y:S01]  /*0020*/  LDCU UR5, c[0x0][0x2fc] ;  /* 0x00005f80ff0577ac */ /* 0x000ea20008000800 */
[----:B------:R-:W-:Y:S01]  /*0030*/  MOV R2, 0x0 ;  /* 0x0000000000027802 */ /* 0x000fe20000000f00 */
[----:B0-----:R-:W-:Y:S01]  /*0040*/  VIADD R1, R1, 0xfffffff8 ;  /* 0xfffffff801017836 */ /* 0x001fe20000000000 */
[----:B------:R-:W1:Y:S01]  /*0050*/  S2R R3, SR_TID.Y ;  /* 0x0000000000037919 */ /* 0x000e620000002200 */
[----:B------:R-:W1:Y:S01]  /*0060*/  LDCU UR4, c[0x0][0x364] ;  /* 0x00006c80ff0477ac */ /* 0x000e620008000800 */
[----:B------:R-:W0:Y:S01]  /*0070*/  S2R R5, SR_TID.X ;  /* 0x0000000000057919 */ /* 0x000e220000002100 */
[----:B------:R-:W0:Y:S01]  /*0080*/  LDCU UR6, c[0x0][0x360] ;  /* 0x00006c00ff0677ac */ /* 0x000e220008000800 */
[----:B-1----:R-:W-:Y:S01]  /*0090*/  IMAD R0, R0, UR4, R3 ;  /* 0x0000000400007c24 */ /* 0x002fe2000f8e0203 */
[----:B------:R-:W1:Y:S01]  /*00a0*/  LDCU UR4, c[0x0][0x2f8] ;  /* 0x00005f00ff0477ac */ /* 0x000e620008000800 */
[----:B------:R-:W3:Y:S02]  /*00b0*/  LDC.64 R2, c[0x4][R2] ;  /* 0x0100000002027b82 */ /* 0x000ee40000000a00 */
[----:B0-----:R-:W-:Y:S01]  /*00c0*/  IMAD R0, R0, UR6, R5 ;  /* 0x0000000600007c24 */ /* 0x001fe2000f8e0205 */
[----:B------:R-:W0:Y:S04]  /*00d0*/  LDCU.64 UR6, c[0x4][0x8] ;  /* 0x01000100ff0677ac */ /* 0x000e280008000a00 */
[----:B------:R4:W-:Y:S01]  /*00e0*/  STL [R1], R0 ;  /* 0x0000000001007387 */ /* 0x0009e20000100800 */
[----:B-1----:R-:W-:Y:S01]  /*00f0*/  IADD3 R6, P0, PT, R1, UR4, RZ ;  /* 0x0000000401067c10 */ /* 0x002fe2000ff1e0ff */
[----:B0-----:R-:W-:Y:S01]  /*0100*/  IMAD.U32 R4, RZ, RZ, UR6 ;  /* 0x00000006ff047e24 */ /* 0x001fe2000f8e00ff */
[----:B------:R-:W-:-:S02]  /*0110*/  MOV R5, UR7 ;  /* 0x0000000700057c02 */ /* 0x000fc40008000f00 */
[----:B--2-4-:R-:W-:-:S09]  /*0120*/  IADD3.X R7, PT, PT, RZ, UR5, RZ, P0, !PT ;  /* 0x00000005ff077c10 */ /* 0x014fd200087fe4ff */
[----:B------:R-:W-:-:S07]  /*0130*/  LEPC R20, `(.L_x_0) ;  /* 0x000000001014794e */ /* 0x000fce0000000000 */
[----:B---3--:R-:W-:Y:S05]  /*0140*/  CALL.ABS.NOINC R2 ;  /* 0x0000000002007343 */ /* 0x008fea0003c00000 */
.L_x_0:
[----:B------:R-:W-:Y:S05]  /*0150*/  EXIT ;  /* 0x000000000000794d */ /* 0x000fea0003800000 */
.L_x_1:
[----:B------:R-:W-:-:S00]  /*0160*/  BRA `(.L_x_1) ;  /* 0xfffffffc00fc7947 */ /* 0x000fc0000383ffff */
[----:B------:R-:W-:-:S00]  /*0170*/  NOP ;  /* 0x0000000000007918 */ /* 0x000fc00000000000 */
        /* <DEDUP_REMOVED lines=8> */
.L_x_2:


//--------------------- .nv.global.init           --------------------------
	.section	.nv.global.init,"aw",@progbits
.nv.global.init:
	.type		$str,@object
	.size		$str,(.L_0 - $str)
$str:
        /*0000*/ 	.byte	0x25, 0x64, 0x0a, 0x00
.L_0:


//--------------------- .nv.shared.reserved.0     --------------------------
	.section	.nv.shared.reserved.0,"aw",@nobits
	.weak		__nv_reservedSMEM_offset_0_alias
	.size		__nv_reservedSMEM_offset_0_alias, 0, 64
	.other		__nv_reservedSMEM_offset_0_alias,@"STO_CUDA_RESERVED_SHARED STV_DEFAULT"
__nv_reservedSMEM_offset_0_alias:
	.zero		0
	.zero		64


//--------------------- .nv.constant0._Z10displayIdxv --------------------------
	.section	.nv.constant0._Z10displayIdxv,"a",@progbits
	.sectionflags	@""
	.align	4
.nv.constant0._Z10displayIdxv:
	.zero		896


//--------------------- SYMBOLS --------------------------

	.type		.nv.reservedSmem.offset0,@object
	.size		.nv.reservedSmem.offset0,0x4
	.type		vprintf,@function
